	.headerflags	@"EF_CUDA_TEXMODE_UNIFIED EF_CUDA_64BIT_ADDRESS EF_CUDA_ACCELERATORS EF_CUDA_SM90 EF_CUDA_VIRTUAL_SM(EF_CUDA_SM90)"
	.elftype	@"ET_EXEC"


//--------------------- .nv.info                  --------------------------
	.section	.nv.info,"",@"SHT_CUDA_INFO"
	.align	4


	//----- nvinfo : EIATTR_REGCOUNT
	.align		4
        /*0000*/ 	.byte	0x04, 0x2f
        /*0002*/ 	.short	(.L_3 - .L_2)
	.align		4
.L_2:
        /*0004*/ 	.word	index@(triton_poi_fused__native_batch_norm_legit_no_training_add_native_batch_norm_backward_relu_26)
        /*0008*/ 	.word	0x00000026


	//----- nvinfo : EIATTR_MIN_STACK_SIZE
	.align		4
.L_3:
        /*000c*/ 	.byte	0x04, 0x12
        /*000e*/ 	.short	(.L_5 - .L_4)
	.align		4
.L_4:
        /*0010*/ 	.word	index@(triton_poi_fused__native_batch_norm_legit_no_training_add_native_batch_norm_backward_relu_26)
        /*0014*/ 	.word	0x00000000


	//----- nvinfo : EIATTR_FRAME_SIZE
	.align		4
.L_5:
        /*0018*/ 	.byte	0x04, 0x11
        /*001a*/ 	.short	(.L_7 - .L_6)
	.align		4
.L_6:
        /*001c*/ 	.word	index@(triton_poi_fused__native_batch_norm_legit_no_training_add_native_batch_norm_backward_relu_26)
        /*0020*/ 	.word	0x00000000


	//----- nvinfo : EIATTR_MIN_STACK_SIZE
	.align		4
.L_7:
        /*0024*/ 	.byte	0x04, 0x12
        /*0026*/ 	.short	(.L_9 - .L_8)
	.align		4
.L_8:
        /*0028*/ 	.word	index@(triton_poi_fused__native_batch_norm_legit_no_training_add_native_batch_norm_backward_relu_26)
        /*002c*/ 	.word	0x00000000
.L_9:


//--------------------- .nv.info.triton_poi_fused__native_batch_norm_legit_no_training_add_native_batch_norm_backward_relu_26 --------------------------
	.section	.nv.info.triton_poi_fused__native_batch_norm_legit_no_training_add_native_batch_norm_backward_relu_26,"",@"SHT_CUDA_INFO"
	.sectionflags	@""
	.align	4


	//----- nvinfo : EIATTR_CUDA_API_VERSION
	.align		4
        /*0000*/ 	.byte	0x04, 0x37
        /*0002*/ 	.short	(.L_11 - .L_10)
.L_10:
        /*0004*/ 	.word	0x0000007c


	//----- nvinfo : EIATTR_KPARAM_INFO
	.align		4
.L_11:
        /*0008*/ 	.byte	0x04, 0x17
        /*000a*/ 	.short	(.L_13 - .L_12)
.L_12:
        /*000c*/ 	.word	0x00000000
        /*0010*/ 	.short	0x000b
        /*0012*/ 	.short	0x0058
        /*0014*/ 	.byte	0x00, 0xf0, 0x11, 0x00


	//----- nvinfo : EIATTR_KPARAM_INFO
	.align		4
.L_13:
        /*0018*/ 	.byte	0x04, 0x17
        /*001a*/ 	.short	(.L_15 - .L_14)
.L_14:
        /*001c*/ 	.word	0x00000000
        /*0020*/ 	.short	0x000a
        /*0022*/ 	.short	0x0050
        /*0024*/ 	.byte	0x00, 0xf4, 0x21, 0x00


	//----- nvinfo : EIATTR_KPARAM_INFO
	.align		4
.L_15:
        /*0028*/ 	.byte	0x04, 0x17
        /*002a*/ 	.short	(.L_17 - .L_16)
.L_16:
        /*002c*/ 	.word	0x00000000
        /*0030*/ 	.short	0x0009
        /*0032*/ 	.short	0x0048
        /*0034*/ 	.byte	0x00, 0xf4, 0x21, 0x00


	//----- nvinfo : EIATTR_KPARAM_INFO
	.align		4
.L_17:
        /*0038*/ 	.byte	0x04, 0x17
        /*003a*/ 	.short	(.L_19 - .L_18)
.L_18:
        /*003c*/ 	.word	0x00000000
        /*0040*/ 	.short	0x0008
        /*0042*/ 	.short	0x0040
        /*0044*/ 	.byte	0x00, 0xf4, 0x21, 0x00


	//----- nvinfo : EIATTR_KPARAM_INFO
	.align		4
.L_19:
        /*0048*/ 	.byte	0x04, 0x17
        /*004a*/ 	.short	(.L_21 - .L_20)
.L_20:
        /*004c*/ 	.word	0x00000000
        /*0050*/ 	.short	0x0007
        /*0052*/ 	.short	0x0038
        /*0054*/ 	.byte	0x00, 0xf4, 0x21, 0x00


	//----- nvinfo : EIATTR_KPARAM_INFO
	.align		4
.L_21:
        /*0058*/ 	.byte	0x04, 0x17
        /*005a*/ 	.short	(.L_23 - .L_22)
.L_22:
        /*005c*/ 	.word	0x00000000
        /*0060*/ 	.short	0x0006
        /*0062*/ 	.short	0x0030
        /*0064*/ 	.byte	0x00, 0xf4, 0x21, 0x00


	//----- nvinfo : EIATTR_KPARAM_INFO
	.align		4
.L_23:
        /*0068*/ 	.byte	0x04, 0x17
        /*006a*/ 	.short	(.L_25 - .L_24)
.L_24:
        /*006c*/ 	.word	0x00000000
        /*0070*/ 	.short	0x0005
        /*0072*/ 	.short	0x0028
        /*0074*/ 	.byte	0x00, 0xf4, 0x21, 0x00


	//----- nvinfo : EIATTR_KPARAM_INFO
	.align		4
.L_25:
        /*0078*/ 	.byte	0x04, 0x17
        /*007a*/ 	.short	(.L_27 - .L_26)
.L_26:
        /*007c*/ 	.word	0x00000000
        /*0080*/ 	.short	0x0004
        /*0082*/ 	.short	0x0020
        /*0084*/ 	.byte	0x00, 0xf4, 0x21, 0x00


	//----- nvinfo : EIATTR_KPARAM_INFO
	.align		4
.L_27:
        /*0088*/ 	.byte	0x04, 0x17
        /*008a*/ 	.short	(.L_29 - .L_28)
.L_28:
        /*008c*/ 	.word	0x00000000
        /*0090*/ 	.short	0x0003
        /*0092*/ 	.short	0x0018
        /*0094*/ 	.byte	0x00, 0xf4, 0x21, 0x00


	//----- nvinfo : EIATTR_KPARAM_INFO
	.align		4
.L_29:
        /*0098*/ 	.byte	0x04, 0x17
        /*009a*/ 	.short	(.L_31 - .L_30)
.L_30:
        /*009c*/ 	.word	0x00000000
        /*00a0*/ 	.short	0x0002
        /*00a2*/ 	.short	0x0010
        /*00a4*/ 	.byte	0x00, 0xf4, 0x21, 0x00


	//----- nvinfo : EIATTR_KPARAM_INFO
	.align		4
.L_31:
        /*00a8*/ 	.byte	0x04, 0x17
        /*00aa*/ 	.short	(.L_33 - .L_32)
.L_32:
        /*00ac*/ 	.word	0x00000000
        /*00b0*/ 	.short	0x0001
        /*00b2*/ 	.short	0x0008
        /*00b4*/ 	.byte	0x00, 0xf4, 0x21, 0x00


	//----- nvinfo : EIATTR_KPARAM_INFO
	.align		4
.L_33:
        /*00b8*/ 	.byte	0x04, 0x17
        /*00ba*/ 	.short	(.L_35 - .L_34)
.L_34:
        /*00bc*/ 	.word	0x00000000
        /*00c0*/ 	.short	0x0000
        /*00c2*/ 	.short	0x0000
        /*00c4*/ 	.byte	0x00, 0xf4, 0x21, 0x00


	//----- nvinfo : EIATTR_SPARSE_MMA_MASK
	.align		4
.L_35:
        /*00c8*/ 	.byte	0x03, 0x50
        /*00ca*/ 	.short	0x0000


	//----- nvinfo : EIATTR_MAXREG_COUNT
	.align		4
        /*00cc*/ 	.byte	0x03, 0x1b
        /*00ce*/ 	.short	0x00ff


	//----- nvinfo : EIATTR_EXIT_INSTR_OFFSETS
	.align		4
        /*00d0*/ 	.byte	0x04, 0x1c
        /*00d2*/ 	.short	(.L_37 - .L_36)


	//   ....[0]....
.L_36:
        /*00d4*/ 	.word	0x00000a50


	//----- nvinfo : EIATTR_REQNTID
	.align		4
.L_37:
        /*00d8*/ 	.byte	0x04, 0x10
        /*00da*/ 	.short	(.L_39 - .L_38)
.L_38:
        /*00dc*/ 	.word	0x00000080
        /*00e0*/ 	.word	0x00000001
        /*00e4*/ 	.word	0x00000001


	//----- nvinfo : EIATTR_CBANK_PARAM_SIZE
	.align		4
.L_39:
        /*00e8*/ 	.byte	0x03, 0x19
        /*00ea*/ 	.short	0x005c


	//----- nvinfo : EIATTR_PARAM_CBANK
	.align		4
        /*00ec*/ 	.byte	0x04, 0x0a
        /*00ee*/ 	.short	(.L_41 - .L_40)
	.align		4
.L_40:
        /*00f0*/ 	.word	index@(.nv.constant0.triton_poi_fused__native_batch_norm_legit_no_training_add_native_batch_norm_backward_relu_26)
        /*00f4*/ 	.short	0x0210
        /*00f6*/ 	.short	0x005c


	//----- nvinfo : EIATTR_SW_WAR
	.align		4
.L_41:
        /*00f8*/ 	.byte	0x04, 0x36
        /*00fa*/ 	.short	(.L_43 - .L_42)
.L_42:
        /*00fc*/ 	.word	0x00000008
.L_43:


//--------------------- .nv.callgraph             --------------------------
	.section	.nv.callgraph,"",@"SHT_CUDA_CALLGRAPH"
	.align	4
	.sectionentsize	8
	.align		4
        /*0000*/ 	.word	0x00000000
	.align		4
        /*0004*/ 	.word	0xffffffff
	.align		4
        /*0008*/ 	.word	0x00000000
	.align		4
        /*000c*/ 	.word	0xfffffffe
	.align		4
        /*0010*/ 	.word	0x00000000
	.align		4
        /*0014*/ 	.word	0xfffffffd
	.align		4
        /*0018*/ 	.word	0x00000000
	.align		4
        /*001c*/ 	.word	0xfffffffc


//--------------------- .nv.constant4             --------------------------
	.section	.nv.constant4,"a",@progbits
	.align	8
	.align		8
.nv.constant4:
        /*0000*/ 	.dword	_$_str
	.align		8
        /*0008*/ 	.dword	_$_str_$_2


//--------------------- .text.triton_poi_fused__native_batch_norm_legit_no_training_add_native_batch_norm_backward_relu_26 --------------------------
	.section	.text.triton_poi_fused__native_batch_norm_legit_no_training_add_native_batch_norm_backward_relu_26,"ax",@progbits
	.align	128
        .global         triton_poi_fused__native_batch_norm_legit_no_training_add_native_batch_norm_backward_relu_26
        .type           triton_poi_fused__native_batch_norm_legit_no_training_add_native_batch_norm_backward_relu_26,@function
        .size           triton_poi_fused__native_batch_norm_legit_no_training_add_native_batch_norm_backward_relu_26,(.L_x_1 - triton_poi_fused__native_batch_norm_legit_no_training_add_native_batch_norm_backward_relu_26)
        .other          triton_poi_fused__native_batch_norm_legit_no_training_add_native_batch_norm_backward_relu_26,@"STO_CUDA_ENTRY STV_DEFAULT"
triton_poi_fused__native_batch_norm_legit_no_training_add_native_batch_norm_backward_relu_26:
.text.triton_poi_fused__native_batch_norm_legit_no_training_add_native_batch_norm_backward_relu_26:
[----:B------:R-:W-:Y:S01]  /*0000*/  LDC R1, c[0x0][0x28] ;  /* 0x00000a00ff017b82 */ /* 0x000fe20000000800 */
[----:B------:R-:W1:Y:S07]  /*0010*/  S2R R0, SR_TID.X ;  /* 0x0000000000007919 */ /* 0x000e6e0000002100 */
[----:B------:R-:W2:Y:S01]  /*0020*/  LDC.64 R4, c[0x0][0x240] ;  /* 0x00009000ff047b82 */ /* 0x000ea20000000a00 */
[----:B------:R-:W-:Y:S01]  /*0030*/  ULDC.64 UR4, c[0x0][0x208] ;  /* 0x0000820000047ab9 */ /* 0x000fe20000000a00 */
[----:B------:R-:W3:Y:S06]  /*0040*/  S2R R7, SR_CTAID.X ;  /* 0x0000000000077919 */ /* 0x000eec0000002500 */
[----:B------:R-:W4:Y:S08]  /*0050*/  LDC.64 R8, c[0x0][0x210] ;  /* 0x00008400ff087b82 */ /* 0x000f300000000a00 */
[----:B------:R-:W5:Y:S01]  /*0060*/  LDC.64 R20, c[0x0][0x218] ;  /* 0x00008600ff147b82 */ /* 0x000f620000000a00 */
[----:B------:R-:W-:-:S07]  /*0070*/  HFMA2.MMA R23, -RZ, RZ, 1.625, 0 ;  /* 0x3e800000ff177435 */ /* 0x000fce00000001ff */
[----:B------:R-:W5:Y:S01]  /*0080*/  LDC.64 R34, c[0x0][0x220] ;  /* 0x00008800ff227b82 */ /* 0x000f620000000a00 */
[----:B-1----:R-:W-:-:S07]  /*0090*/  SHF.L.U32 R0, R0, 0x2, RZ ;  /* 0x0000000200007819 */ /* 0x002fce00000006ff */
[----:B------:R-:W1:Y:S01]  /*00a0*/  LDC.64 R32, c[0x0][0x228] ;  /* 0x00008a00ff207b82 */ /* 0x000e620000000a00 */
[----:B---3--:R-:W-:Y:S02]  /*00b0*/  SHF.R.S32.HI R3, RZ, 0x15, R7 ;  /* 0x00000015ff037819 */ /* 0x008fe40000011407 */
[----:B------:R-:W-:Y:S02]  /*00c0*/  LOP3.LUT R0, R0, 0x1fc, RZ, 0xc0, !PT ;  /* 0x000001fc00007812 */ /* 0x000fe400078ec0ff */
[----:B------:R-:W-:Y:S02]  /*00d0*/  SGXT R3, R3, 0x1 ;  /* 0x000000010303781a */ /* 0x000fe40000000200 */
[----:B------:R-:W-:-:S04]  /*00e0*/  LEA R2, R7, R0, 0xa ;  /* 0x0000000007027211 */ /* 0x000fc800078e50ff */
[----:B------:R-:W-:-:S04]  /*00f0*/  LEA.HI R3, R3, R2, RZ, 0x8 ;  /* 0x0000000203037211 */ /* 0x000fc800078f40ff */
[----:B------:R-:W-:-:S04]  /*0100*/  LOP3.LUT R3, R3, 0xffffff00, RZ, 0xc0, !PT ;  /* 0xffffff0003037812 */ /* 0x000fc800078ec0ff */
[----:B------:R-:W-:-:S05]  /*0110*/  IADD3 R26, R2, -R3, RZ ;  /* 0x80000003021a7210 */ /* 0x000fca0007ffe0ff */
[----:B--2---:R-:W-:-:S06]  /*0120*/  IMAD.WIDE R4, R26, 0x4, R4 ;  /* 0x000000041a047825 */ /* 0x004fcc00078e0204 */
[----:B------:R-:W2:Y:S01]  /*0130*/  LDG.E.EL.128 R4, desc[UR4][R4.64] ;  /* 0x0000000404047981 */ /* 0x000ea2000c2e1d00 */
[----:B----4-:R-:W-:-:S04]  /*0140*/  IMAD.WIDE R8, R2, 0x4, R8 ;  /* 0x0000000402087825 */ /* 0x010fc800078e0208 */
[----:B-----5:R-:W-:Y:S01]  /*0150*/  IMAD.WIDE R20, R2, 0x4, R20 ;  /* 0x0000000402147825 */ /* 0x020fe200078e0214 */
[----:B------:R-:W3:Y:S04]  /*0160*/  LDG.E.128 R16, desc[UR4][R8.64] ;  /* 0x0000000408107981 */ /* 0x000ee8000c1e1d00 */
[----:B------:R-:W3:Y:S01]  /*0170*/  LDG.E.128 R12, desc[UR4][R20.64] ;  /* 0x00000004140c7981 */ /* 0x000ee2000c1e1d00 */
[----:B--2---:R-:W-:Y:S01]  /*0180*/  FADD R0, R4, 9.9999997473787516356e-06 ;  /* 0x3727c5ac04007421 */ /* 0x004fe20000000000 */
[----:B------:R-:W-:Y:S01]  /*0190*/  FADD R3, R5, 9.9999997473787516356e-06 ;  /* 0x3727c5ac05037421 */ /* 0x000fe20000000000 */
[----:B------:R-:W-:Y:S01]  /*01a0*/  FADD R6, R6, 9.9999997473787516356e-06 ;  /* 0x3727c5ac06067421 */ /* 0x000fe20000000000 */
[----:B------:R-:W-:Y:S01]  /*01b0*/  FADD R7, R7, 9.9999997473787516356e-06 ;  /* 0x3727c5ac07077421 */ /* 0x000fe20000000000 */
[----:B------:R-:W2:Y:S08]  /*01c0*/  MUFU.SQRT R10, R0 ;  /* 0x00000000000a7308 */ /* 0x000eb00000002000 */
[----:B------:R-:W4:Y:S01]  /*01d0*/  MUFU.SQRT R24, R3 ;  /* 0x0000000300187308 */ /* 0x000f220000002000 */
[----:B--2---:R-:W-:-:S07]  /*01e0*/  FSETP.GT.AND P4, PT, R10, 8.50705917302346158658e+37, PT ;  /* 0x7e8000000a00780b */ /* 0x004fce0003f84000 */
[----:B------:R-:W2:Y:S01]  /*01f0*/  MUFU.SQRT R22, R6 ;  /* 0x0000000600167308 */ /* 0x000ea20000002000 */
[----:B------:R-:W-:Y:S02]  /*0200*/  FSETP.GEU.AND P5, PT, R10, 1.175494350822287508e-38, PT ;  /* 0x008000000a00780b */ /* 0x000fe40003fae000 */
[----:B------:R-:W-:Y:S02]  /*0210*/  FSEL R4, R23, 1, P4 ;  /* 0x3f80000017047808 */ /* 0x000fe40002000000 */
[----:B----4-:R-:W-:-:S03]  /*0220*/  FSETP.GT.AND P3, PT, R24, 8.50705917302346158658e+37, PT ;  /* 0x7e8000001800780b */ /* 0x010fc60003f64000 */
[----:B------:R-:W4:Y:S01]  /*0230*/  MUFU.SQRT R28, R7 ;  /* 0x00000007001c7308 */ /* 0x000f220000002000 */
[----:B------:R-:W-:Y:S01]  /*0240*/  FSETP.GEU.AND P2, PT, R24, 1.175494350822287508e-38, PT ;  /* 0x008000001800780b */ /* 0x000fe20003f4e000 */
[----:B------:R-:W-:-:S04]  /*0250*/  @P4 FMUL R10, R10, 0.25 ;  /* 0x3e8000000a0a4820 */ /* 0x000fc80000400000 */
[----:B------:R-:W-:Y:S01]  /*0260*/  @!P5 FMUL R4, R4, 16777216 ;  /* 0x4b8000000404d820 */ /* 0x000fe20000400000 */
[----:B--2---:R-:W-:Y:S01]  /*0270*/  FSETP.GT.AND P1, PT, R22, 8.50705917302346158658e+37, PT ;  /* 0x7e8000001600780b */ /* 0x004fe20003f24000 */
[----:B------:R-:W-:Y:S01]  /*0280*/  @!P5 FMUL R10, R10, 16777216 ;  /* 0x4b8000000a0ad820 */ /* 0x000fe20000400000 */
[----:B------:R-:W-:-:S03]  /*0290*/  FSETP.GEU.AND P0, PT, R22, 1.175494350822287508e-38, PT ;  /* 0x008000001600780b */ /* 0x000fc60003f0e000 */
[----:B------:R2:W5:Y:S01]  /*02a0*/  MUFU.RCP R3, R10 ;  /* 0x0000000a00037308 */ /* 0x0005620000001000 */
[----:B------:R-:W-:Y:S01]  /*02b0*/  @P3 FMUL R24, R24, 0.25 ;  /* 0x3e80000018183820 */ /* 0x000fe20000400000 */
[C---:B----4-:R-:W-:Y:S02]  /*02c0*/  FSETP.GT.AND P4, PT, R28.reuse, 8.50705917302346158658e+37, PT ;  /* 0x7e8000001c00780b */ /* 0x050fe40003f84000 */
[----:B------:R-:W-:Y:S01]  /*02d0*/  FSETP.GEU.AND P5, PT, R28, 1.175494350822287508e-38, PT ;  /* 0x008000001c00780b */ /* 0x000fe20003fae000 */
[----:B------:R-:W-:Y:S01]  /*02e0*/  @!P2 FMUL R24, R24, 16777216 ;  /* 0x4b8000001818a820 */ /* 0x000fe20000400000 */
[----:B------:R-:W-:Y:S02]  /*02f0*/  FSEL R27, R23, 1, P3 ;  /* 0x3f800000171b7808 */ /* 0x000fe40001800000 */
[----:B------:R-:W-:Y:S01]  /*0300*/  @P1 FMUL R22, R22, 0.25 ;  /* 0x3e80000016161820 */ /* 0x000fe20000400000 */
[----:B--2---:R-:W2:Y:S01]  /*0310*/  LDG.E.128 R8, desc[UR4][R8.64+0x800] ;  /* 0x0008000408087981 */ /* 0x004ea2000c1e1d00 */
[----:B------:R-:W4:Y:S01]  /*0320*/  MUFU.RCP R0, R24 ;  /* 0x0000001800007308 */ /* 0x000f220000001000 */
[----:B-----5:R-:W-:-:S02]  /*0330*/  FMUL R3, R3, R4 ;  /* 0x0000000403037220 */ /* 0x020fc40000400000 */
[----:B------:R-:W2:Y:S02]  /*0340*/  LDG.E.128 R4, desc[UR4][R20.64+0x800] ;  /* 0x0008000414047981 */ /* 0x000ea4000c1e1d00 */
[----:B------:R-:W-:-:S04]  /*0350*/  @P4 FMUL R28, R28, 0.25 ;  /* 0x3e8000001c1c4820 */ /* 0x000fc80000400000 */
[----:B------:R-:W-:-:S04]  /*0360*/  @!P5 FMUL R28, R28, 16777216 ;  /* 0x4b8000001c1cd820 */ /* 0x000fc80000400000 */
[----:B------:R5:W1:Y:S01]  /*0370*/  MUFU.RCP R24, R28 ;  /* 0x0000001c00187308 */ /* 0x000a620000001000 */
[C---:B------:R-:W-:Y:S02]  /*0380*/  FSEL R30, R23.reuse, 1, P1 ;  /* 0x3f800000171e7808 */ /* 0x040fe40000800000 */
[----:B------:R-:W-:Y:S01]  /*0390*/  FSEL R23, R23, 1, P4 ;  /* 0x3f80000017177808 */ /* 0x000fe20002000000 */
[----:B------:R-:W-:Y:S01]  /*03a0*/  @!P0 FMUL R22, R22, 16777216 ;  /* 0x4b80000016168820 */ /* 0x000fe20000400000 */
[----:B------:R-:W-:Y:S01]  /*03b0*/  @!P2 FMUL R27, R27, 16777216 ;  /* 0x4b8000001b1ba820 */ /* 0x000fe20000400000 */
[----:B0-----:R-:W-:-:S04]  /*03c0*/  IMAD.WIDE R34, R2, 0x4, R34 ;  /* 0x0000000402227825 */ /* 0x001fc800078e0222 */
[----:B------:R-:W-:Y:S01]  /*03d0*/  @!P5 FMUL R23, R23, 16777216 ;  /* 0x4b8000001717d820 */ /* 0x000fe20000400000 */
[----:B----4-:R-:W-:Y:S01]  /*03e0*/  FMUL R0, R0, R27 ;  /* 0x0000001b00007220 */ /* 0x010fe20000400000 */
[----:B------:R0:W4:Y:S01]  /*03f0*/  MUFU.RCP R25, R22 ;  /* 0x0000001600197308 */ /* 0x0001220000001000 */
[----:B---3--:R-:W-:Y:S01]  /*0400*/  FADD R27, R16, R12 ;  /* 0x0000000c101b7221 */ /* 0x008fe20000000000 */
[----:B------:R-:W-:Y:S01]  /*0410*/  FADD R16, R17, R13 ;  /* 0x0000000d11107221 */ /* 0x000fe20000000000 */
[----:B------:R-:W-:Y:S01]  /*0420*/  FADD R29, R18, R14 ;  /* 0x0000000e121d7221 */ /* 0x000fe20000000000 */
[----:B-----5:R-:W-:Y:S01]  /*0430*/  FADD R28, R19, R15 ;  /* 0x0000000f131c7221 */ /* 0x020fe20000000000 */
[----:B-1----:R-:W-:Y:S01]  /*0440*/  FMUL R24, R24, R23 ;  /* 0x0000001718187220 */ /* 0x002fe20000400000 */
[----:B------:R-:W3:Y:S04]  /*0450*/  LDG.E.128 R12, desc[UR4][R34.64+0x800] ;  /* 0x00080004220c7981 */ /* 0x000ee8000c1e1d00 */
[----:B0-----:R0:W5:Y:S01]  /*0460*/  LDG.E.128 R20, desc[UR4][R34.64] ;  /* 0x0000000422147981 */ /* 0x001162000c1e1d00 */
[----:B------:R-:W-:Y:S01]  /*0470*/  @!P0 FMUL R30, R30, 16777216 ;  /* 0x4b8000001e1e8820 */ /* 0x000fe20000400000 */
[----:B------:R-:W-:-:S04]  /*0480*/  IMAD.WIDE R32, R2, 0x4, R32 ;  /* 0x0000000402207825 */ /* 0x000fc800078e0220 */
[----:B----4-:R-:W-:Y:S01]  /*0490*/  FMUL R25, R25, R30 ;  /* 0x0000001e19197220 */ /* 0x010fe20000400000 */
[----:B0-----:R-:W0:Y:S01]  /*04a0*/  LDC.64 R34, c[0x0][0x250] ;  /* 0x00009400ff227b82 */ /* 0x001e220000000a00 */
[----:B--2---:R-:W-:Y:S01]  /*04b0*/  FADD R17, R8, R4 ;  /* 0x0000000408117221 */ /* 0x004fe20000000000 */
[----:B------:R-:W-:Y:S01]  /*04c0*/  FADD R18, R9, R5 ;  /* 0x0000000509127221 */ /* 0x000fe20000000000 */
[----:B------:R-:W-:Y:S01]  /*04d0*/  FADD R19, R10, R6 ;  /* 0x000000060a137221 */ /* 0x000fe20000000000 */
[----:B------:R-:W-:Y:S02]  /*04e0*/  FADD R30, R11, R7 ;  /* 0x000000070b1e7221 */ /* 0x000fe40000000000 */
[----:B------:R-:W2:Y:S04]  /*04f0*/  LDG.E.128 R8, desc[UR4][R32.64] ;  /* 0x0000000420087981 */ /* 0x000ea8000c1e1d00 */
[----:B------:R1:W4:Y:S01]  /*0500*/  LDG.E.128 R4, desc[UR4][R32.64+0x800] ;  /* 0x0008000420047981 */ /* 0x000322000c1e1d00 */
[----:B-----5:R-:W-:Y:S01]  /*0510*/  FADD R29, R22, R29 ;  /* 0x0000001d161d7221 */ /* 0x020fe20000000000 */
[----:B---3--:R-:W-:Y:S01]  /*0520*/  FADD R22, R15, R30 ;  /* 0x0000001e0f167221 */ /* 0x008fe20000000000 */
[----:B------:R-:W-:Y:S01]  /*0530*/  FADD R28, R23, R28 ;  /* 0x0000001c171c7221 */ /* 0x000fe20000000000 */
[----:B------:R-:W3:Y:S01]  /*0540*/  LDC.64 R30, c[0x0][0x230] ;  /* 0x00008c00ff1e7b82 */ /* 0x000ee20000000a00 */
[----:B------:R-:W-:Y:S01]  /*0550*/  FADD R16, R21, R16 ;  /* 0x0000001015107221 */ /* 0x000fe20000000000 */
[----:B------:R-:W-:Y:S01]  /*0560*/  FADD R23, R20, R27 ;  /* 0x0000001b14177221 */ /* 0x000fe20000000000 */
[----:B------:R-:W-:Y:S01]  /*0570*/  FADD R18, R13, R18 ;  /* 0x000000120d127221 */ /* 0x000fe20000000000 */
[----:B------:R-:W-:-:S04]  /*0580*/  FADD R17, R12, R17 ;  /* 0x000000110c117221 */ /* 0x000fc80000000000 */
[----:B------:R-:W5:Y:S01]  /*0590*/  LDC.64 R12, c[0x0][0x238] ;  /* 0x00008e00ff0c7b82 */ /* 0x000f620000000a00 */
[----:B------:R-:W-:Y:S01]  /*05a0*/  FADD R19, R14, R19 ;  /* 0x000000130e137221 */ /* 0x000fe20000000000 */
[----:B0-----:R-:W-:-:S06]  /*05b0*/  IMAD.WIDE R34, R26, 0x4, R34 ;  /* 0x000000041a227825 */ /* 0x001fcc00078e0222 */
[----:B-1----:R-:W0:Y:S01]  /*05c0*/  LDC.64 R32, c[0x0][0x258] ;  /* 0x00009600ff207b82 */ /* 0x002e220000000a00 */
[----:B---3--:R-:W-:-:S04]  /*05d0*/  IMAD.WIDE R30, R2, 0x4, R30 ;  /* 0x00000004021e7825 */ /* 0x008fc800078e021e */
[----:B-----5:R-:W-:-:S06]  /*05e0*/  IMAD.WIDE R12, R26, 0x4, R12 ;  /* 0x000000041a0c7825 */ /* 0x020fcc00078e020c */
[----:B------:R-:W3:Y:S01]  /*05f0*/  LDG.E.EL.128 R12, desc[UR4][R12.64] ;  /* 0x000000040c0c7981 */ /* 0x000ee2000c2e1d00 */
[----:B--2---:R-:W-:Y:S01]  /*0600*/  FADD R23, R8, R23 ;  /* 0x0000001708177221 */ /* 0x004fe20000000000 */
[----:B------:R-:W-:Y:S01]  /*0610*/  FADD R27, R9, R16 ;  /* 0x00000010091b7221 */ /* 0x000fe20000000000 */
[----:B------:R-:W-:Y:S01]  /*0620*/  FADD R29, R10, R29 ;  /* 0x0000001d0a1d7221 */ /* 0x000fe20000000000 */
[----:B------:R-:W-:Y:S02]  /*0630*/  FADD R28, R11, R28 ;  /* 0x0000001c0b1c7221 */ /* 0x000fe40000000000 */
[----:B------:R-:W2:Y:S01]  /*0640*/  LDG.E.128 R8, desc[UR4][R30.64] ;  /* 0x000000041e087981 */ /* 0x000ea2000c1e1d00 */
[----:B----4-:R-:W-:Y:S01]  /*0650*/  FADD R20, R5, R18 ;  /* 0x0000001205147221 */ /* 0x010fe20000000000 */
[----:B------:R-:W-:Y:S01]  /*0660*/  FADD R21, R4, R17 ;  /* 0x0000001104157221 */ /* 0x000fe20000000000 */
[----:B------:R-:W-:Y:S02]  /*0670*/  FADD R5, R6, R19 ;  /* 0x0000001306057221 */ /* 0x000fe40000000000 */
[----:B------:R-:W4:Y:S01]  /*0680*/  LDG.E.128 R16, desc[UR4][R30.64+0x800] ;  /* 0x000800041e107981 */ /* 0x000f22000c1e1d00 */
[----:B------:R-:W-:Y:S01]  /*0690*/  FADD R4, R7, R22 ;  /* 0x0000001607047221 */ /* 0x000fe20000000000 */
[----:B--2---:R-:W-:Y:S01]  /*06a0*/  FADD R22, R9, R27 ;  /* 0x0000001b09167221 */ /* 0x004fe20000000000 */
[----:B------:R-:W-:-:S02]  /*06b0*/  FADD R23, R8, R23 ;  /* 0x0000001708177221 */ /* 0x000fc40000000000 */
[----:B------:R-:W1:Y:S01]  /*06c0*/  LDC.64 R8, c[0x0][0x248] ;  /* 0x00009200ff087b82 */ /* 0x000e620000000a00 */
[----:B------:R-:W-:Y:S01]  /*06d0*/  FADD R29, R10, R29 ;  /* 0x0000001d0a1d7221 */ /* 0x000fe20000000000 */
[----:B----4-:R-:W-:Y:S01]  /*06e0*/  FADD R5, R18, R5 ;  /* 0x0000000512057221 */ /* 0x010fe20000000000 */
[----:B------:R-:W-:Y:S01]  /*06f0*/  FADD R28, R11, R28 ;  /* 0x0000001c0b1c7221 */ /* 0x000fe20000000000 */
[----:B------:R-:W-:Y:S01]  /*0700*/  FADD R30, R19, R4 ;  /* 0x00000004131e7221 */ /* 0x000fe20000000000 */
[C---:B---3--:R-:W-:Y:S01]  /*0710*/  FADD R18, -R14.reuse, R29 ;  /* 0x0000001d0e127221 */ /* 0x048fe20000000100 */
[----:B------:R-:W-:Y:S02]  /*0720*/  FADD R14, -R14, R5 ;  /* 0x000000050e0e7221 */ /* 0x000fe40000000100 */
[----:B------:R-:W2:Y:S01]  /*0730*/  LDG.E.EL.128 R4, desc[UR4][R34.64] ;  /* 0x0000000422047981 */ /* 0x000ea2000c2e1d00 */
[----:B-1----:R-:W-:-:S06]  /*0740*/  IMAD.WIDE R8, R26, 0x4, R8 ;  /* 0x000000041a087825 */ /* 0x002fcc00078e0208 */
[----:B------:R-:W2:Y:S01]  /*0750*/  LDG.E.EL.128 R8, desc[UR4][R8.64] ;  /* 0x0000000408087981 */ /* 0x000ea2000c2e1d00 */
[----:B------:R-:W-:Y:S01]  /*0760*/  FADD R26, R17, R20 ;  /* 0x00000014111a7221 */ /* 0x000fe20000000000 */
[C---:B------:R-:W-:Y:S01]  /*0770*/  FMUL R17, R25.reuse, R18 ;  /* 0x0000001219117220 */ /* 0x040fe20000400000 */
[----:B------:R-:W-:Y:S01]  /*0780*/  FADD R21, R16, R21 ;  /* 0x0000001510157221 */ /* 0x000fe20000000000 */
[----:B------:R-:W-:Y:S01]  /*0790*/  FMUL R25, R25, R14 ;  /* 0x0000000e19197220 */ /* 0x000fe20000400000 */
[C---:B------:R-:W-:Y:S01]  /*07a0*/  FADD R16, -R12.reuse, R23 ;  /* 0x000000170c107221 */ /* 0x040fe20000000100 */
[C---:B------:R-:W-:Y:S01]  /*07b0*/  FADD R19, -R15.reuse, R28 ;  /* 0x0000001c0f137221 */ /* 0x040fe20000000100 */
[----:B------:R-:W-:Y:S01]  /*07c0*/  FADD R15, -R15, R30 ;  /* 0x0000001e0f0f7221 */ /* 0x000fe20000000100 */
[----:B------:R-:W-:Y:S01]  /*07d0*/  FADD R12, -R12, R21 ;  /* 0x000000150c0c7221 */ /* 0x000fe20000000100 */
[----:B------:R-:W-:Y:S01]  /*07e0*/  FMUL R21, R3, R16 ;  /* 0x0000001003157220 */ /* 0x000fe20000400000 */
[----:B0-----:R-:W-:-:S04]  /*07f0*/  IMAD.WIDE R32, R2, 0x4, R32 ;  /* 0x0000000402207825 */ /* 0x001fc800078e0220 */
[C---:B--2---:R-:W-:Y:S01]  /*0800*/  FFMA R20, R10.reuse, R17, R6 ;  /* 0x000000110a147223 */ /* 0x044fe20000000006 */
[C---:B------:R-:W-:Y:S02]  /*0810*/  FADD R17, -R13.reuse, R22 ;  /* 0x000000160d117221 */ /* 0x040fe40000000100 */
[----:B------:R-:W0:Y:S01]  /*0820*/  LDC.64 R22, c[0x0][0x260] ;  /* 0x00009800ff167b82 */ /* 0x000e220000000a00 */
[----:B------:R-:W-:Y:S01]  /*0830*/  FFMA R6, R10, R25, R6 ;  /* 0x000000190a067223 */ /* 0x000fe20000000006 */
[C---:B------:R-:W-:Y:S01]  /*0840*/  FMUL R10, R24.reuse, R19 ;  /* 0x00000013180a7220 */ /* 0x040fe20000400000 */
[----:B------:R-:W-:Y:S01]  /*0850*/  FMUL R24, R24, R15 ;  /* 0x0000000f18187220 */ /* 0x000fe20000400000 */
[----:B------:R-:W-:Y:S01]  /*0860*/  FADD R13, -R13, R26 ;  /* 0x0000001a0d0d7221 */ /* 0x000fe20000000100 */
[C---:B------:R-:W-:Y:S01]  /*0870*/  FMUL R26, R0.reuse, R17 ;  /* 0x00000011001a7220 */ /* 0x040fe20000400000 */
[C-C-:B------:R-:W-:Y:S01]  /*0880*/  FFMA R10, R11.reuse, R10, R7.reuse ;  /* 0x0000000a0b0a7223 */ /* 0x140fe20000000007 */
[----:B------:R-:W-:Y:S01]  /*0890*/  FFMA R7, R11, R24, R7 ;  /* 0x000000180b077223 */ /* 0x000fe20000000007 */
[----:B------:R-:W-:Y:S01]  /*08a0*/  FMUL R24, R0, R13 ;  /* 0x0000000d00187220 */ /* 0x000fe20000400000 */
[----:B------:R-:W-:Y:S01]  /*08b0*/  FMUL R11, R3, R12 ;  /* 0x0000000c030b7220 */ /* 0x000fe20000400000 */
[C-C-:B------:R-:W-:Y:S01]  /*08c0*/  FFMA R0, R9.reuse, R26, R5.reuse ;  /* 0x0000001a09007223 */ /* 0x140fe20000000005 */
[C-C-:B------:R-:W-:Y:S01]  /*08d0*/  FFMA R3, R8.reuse, R21, R4.reuse ;  /* 0x0000001508037223 */ /* 0x140fe20000000004 */
[----:B------:R-:W-:Y:S01]  /*08e0*/  FFMA R5, R9, R24, R5 ;  /* 0x0000001809057223 */ /* 0x000fe20000000005 */
[----:B------:R-:W-:Y:S01]  /*08f0*/  FFMA R4, R8, R11, R4 ;  /* 0x0000000b08047223 */ /* 0x000fe20000000004 */
[----:B------:R-:W-:-:S02]  /*0900*/  FSETP.GEU.AND P6, PT, R7, RZ, PT ;  /* 0x000000ff0700720b */ /* 0x000fc40003fce000 */
[----:B------:R-:W-:Y:S02]  /*0910*/  FSETP.GEU.AND P3, PT, R10, RZ, PT ;  /* 0x000000ff0a00720b */ /* 0x000fe40003f6e000 */
[----:B------:R-:W-:Y:S02]  /*0920*/  SEL R7, R7, RZ, P6 ;  /* 0x000000ff07077207 */ /* 0x000fe40003000000 */
[----:B------:R-:W-:Y:S02]  /*0930*/  FSETP.GEU.AND P5, PT, R6, RZ, PT ;  /* 0x000000ff0600720b */ /* 0x000fe40003fae000 */
[----:B------:R-:W-:Y:S02]  /*0940*/  FSETP.GEU.AND P4, PT, R5, RZ, PT ;  /* 0x000000ff0500720b */ /* 0x000fe40003f8e000 */
[----:B------:R-:W-:Y:S02]  /*0950*/  FSETP.GEU.AND P0, PT, R4, RZ, PT ;  /* 0x000000ff0400720b */ /* 0x000fe40003f0e000 */
[----:B------:R-:W-:-:S02]  /*0960*/  FSETP.GEU.AND P2, PT, R20, RZ, PT ;  /* 0x000000ff1400720b */ /* 0x000fc40003f4e000 */
[----:B------:R-:W-:Y:S02]  /*0970*/  FSETP.GEU.AND P1, PT, R0, RZ, PT ;  /* 0x000000ff0000720b */ /* 0x000fe40003f2e000 */
[----:B------:R-:W-:Y:S02]  /*0980*/  FSETP.GEU.AND P6, PT, R3, RZ, PT ;  /* 0x000000ff0300720b */ /* 0x000fe40003fce000 */
[----:B------:R-:W-:Y:S01]  /*0990*/  SEL R11, R10, RZ, P3 ;  /* 0x000000ff0a0b7207 */ /* 0x000fe20001800000 */
[----:B0-----:R-:W-:Y:S01]  /*09a0*/  IMAD.WIDE R22, R2, 0x4, R22 ;  /* 0x0000000402167825 */ /* 0x001fe200078e0216 */
[----:B------:R-:W-:Y:S02]  /*09b0*/  SEL R6, R6, RZ, P5 ;  /* 0x000000ff06067207 */ /* 0x000fe40002800000 */
[----:B------:R-:W-:Y:S02]  /*09c0*/  SEL R5, R5, RZ, P4 ;  /* 0x000000ff05057207 */ /* 0x000fe40002000000 */
[----:B------:R-:W-:-:S02]  /*09d0*/  SEL R10, R20, RZ, P2 ;  /* 0x000000ff140a7207 */ /* 0x000fc40001000000 */
[----:B------:R-:W-:Y:S02]  /*09e0*/  SEL R9, R0, RZ, P1 ;  /* 0x000000ff00097207 */ /* 0x000fe40000800000 */
[----:B------:R-:W-:Y:S02]  /*09f0*/  SEL R8, R3, RZ, P6 ;  /* 0x000000ff03087207 */ /* 0x000fe40003000000 */
[----:B------:R-:W-:-:S03]  /*0a00*/  SEL R4, R4, RZ, P0 ;  /* 0x000000ff04047207 */ /* 0x000fc60000000000 */
[----:B------:R-:W-:Y:S04]  /*0a10*/  STG.E.128 desc[UR4][R32.64], R8 ;  /* 0x0000000820007986 */ /* 0x000fe8000c101d04 */
[----:B------:R-:W-:Y:S04]  /*0a20*/  STG.E.128 desc[UR4][R32.64+0x800], R4 ;  /* 0x0008000420007986 */ /* 0x000fe8000c101d04 */
[----:B------:R-:W-:Y:S04]  /*0a30*/  STG.E.128 desc[UR4][R22.64], R16 ;  /* 0x0000001016007986 */ /* 0x000fe8000c101d04 */
[----:B------:R-:W-:Y:S01]  /*0a40*/  STG.E.128 desc[UR4][R22.64+0x800], R12 ;  /* 0x0008000c16007986 */ /* 0x000fe2000c101d04 */
[----:B------:R-:W-:Y:S05]  /*0a50*/  EXIT ;  /* 0x000000000000794d */ /* 0x000fea0003800000 */
.L_x_0:
[----:B------:R-:W-:-:S00]  /*0a60*/  BRA `(.L_x_0) ;  /* 0xfffffffc00fc7947 */ /* 0x000fc0000383ffff */
[----:B------:R-:W-:-:S00]  /*0a70*/  NOP ;  /* 0x0000000000007918 */ /* 0x000fc00000000000 */
        /* <DEDUP_REMOVED lines=8> */
.L_x_1:


//--------------------- .nv.global.init           --------------------------
	.section	.nv.global.init,"aw",@progbits
.nv.global.init:
	.type		_$_str,@object
	.size		_$_str,(_$_str_$_2 - _$_str)
_$_str:
        /*0000*/ 	.byte	0x5f, 0x5f, 0x43, 0x55, 0x44, 0x41, 0x5f, 0x46, 0x54, 0x5a, 0x00
	.type		_$_str_$_2,@object
	.size		_$_str_$_2,(.L_1 - _$_str_$_2)
_$_str_$_2:
        /*000b*/ 	.byte	0x5f, 0x5f, 0x43, 0x55, 0x44, 0x41, 0x5f, 0x50, 0x52, 0x45, 0x43, 0x5f, 0x53, 0x51, 0x52, 0x54
        /*001b*/ 	.byte	0x00
.L_1:


//--------------------- .nv.constant0.triton_poi_fused__native_batch_norm_legit_no_training_add_native_batch_norm_backward_relu_26 --------------------------
	.section	.nv.constant0.triton_poi_fused__native_batch_norm_legit_no_training_add_native_batch_norm_backward_relu_26,"a",@progbits
	.sectionflags	@""
	.align	4
.nv.constant0.triton_poi_fused__native_batch_norm_legit_no_training_add_native_batch_norm_backward_relu_26:
	.zero		620
